	.headerflags	@"EF_CUDA_TEXMODE_UNIFIED EF_CUDA_64BIT_ADDRESS EF_CUDA_ACCELERATORS EF_CUDA_SM90 EF_CUDA_VIRTUAL_SM(EF_CUDA_SM90)"
	.elftype	@"ET_EXEC"


//--------------------- .nv.info                  --------------------------
	.section	.nv.info,"",@"SHT_CUDA_INFO"
	.align	4


	//----- nvinfo : EIATTR_REGCOUNT
	.align		4
        /*0000*/ 	.byte	0x04, 0x2f
        /*0002*/ 	.short	(.L_1 - .L_0)
	.align		4
.L_0:
        /*0004*/ 	.word	index@(triton_poi_fused_clone_3)
        /*0008*/ 	.word	0x00000017


	//----- nvinfo : EIATTR_MIN_STACK_SIZE
	.align		4
.L_1:
        /*000c*/ 	.byte	0x04, 0x12
        /*000e*/ 	.short	(.L_3 - .L_2)
	.align		4
.L_2:
        /*0010*/ 	.word	index@(triton_poi_fused_clone_3)
        /*0014*/ 	.word	0x00000000


	//----- nvinfo : EIATTR_FRAME_SIZE
	.align		4
.L_3:
        /*0018*/ 	.byte	0x04, 0x11
        /*001a*/ 	.short	(.L_5 - .L_4)
	.align		4
.L_4:
        /*001c*/ 	.word	index@(triton_poi_fused_clone_3)
        /*0020*/ 	.word	0x00000000


	//----- nvinfo : EIATTR_MIN_STACK_SIZE
	.align		4
.L_5:
        /*0024*/ 	.byte	0x04, 0x12
        /*0026*/ 	.short	(.L_7 - .L_6)
	.align		4
.L_6:
        /*0028*/ 	.word	index@(triton_poi_fused_clone_3)
        /*002c*/ 	.word	0x00000000
.L_7:


//--------------------- .nv.info.triton_poi_fused_clone_3 --------------------------
	.section	.nv.info.triton_poi_fused_clone_3,"",@"SHT_CUDA_INFO"
	.sectionflags	@""
	.align	4


	//----- nvinfo : EIATTR_CUDA_API_VERSION
	.align		4
        /*0000*/ 	.byte	0x04, 0x37
        /*0002*/ 	.short	(.L_9 - .L_8)
.L_8:
        /*0004*/ 	.word	0x0000007c


	//----- nvinfo : EIATTR_KPARAM_INFO
	.align		4
.L_9:
        /*0008*/ 	.byte	0x04, 0x17
        /*000a*/ 	.short	(.L_11 - .L_10)
.L_10:
        /*000c*/ 	.word	0x00000000
        /*0010*/ 	.short	0x0006
        /*0012*/ 	.short	0x002c
        /*0014*/ 	.byte	0x00, 0xf0, 0x11, 0x00


	//----- nvinfo : EIATTR_KPARAM_INFO
	.align		4
.L_11:
        /*0018*/ 	.byte	0x04, 0x17
        /*001a*/ 	.short	(.L_13 - .L_12)
.L_12:
        /*001c*/ 	.word	0x00000000
        /*0020*/ 	.short	0x0005
        /*0022*/ 	.short	0x0028
        /*0024*/ 	.byte	0x00, 0xf0, 0x11, 0x00


	//----- nvinfo : EIATTR_KPARAM_INFO
	.align		4
.L_13:
        /*0028*/ 	.byte	0x04, 0x17
        /*002a*/ 	.short	(.L_15 - .L_14)
.L_14:
        /*002c*/ 	.word	0x00000000
        /*0030*/ 	.short	0x0004
        /*0032*/ 	.short	0x0020
        /*0034*/ 	.byte	0x00, 0xf4, 0x21, 0x00


	//----- nvinfo : EIATTR_KPARAM_INFO
	.align		4
.L_15:
        /*0038*/ 	.byte	0x04, 0x17
        /*003a*/ 	.short	(.L_17 - .L_16)
.L_16:
        /*003c*/ 	.word	0x00000000
        /*0040*/ 	.short	0x0003
        /*0042*/ 	.short	0x0018
        /*0044*/ 	.byte	0x00, 0xf4, 0x21, 0x00


	//----- nvinfo : EIATTR_KPARAM_INFO
	.align		4
.L_17:
        /*0048*/ 	.byte	0x04, 0x17
        /*004a*/ 	.short	(.L_19 - .L_18)
.L_18:
        /*004c*/ 	.word	0x00000000
        /*0050*/ 	.short	0x0002
        /*0052*/ 	.short	0x0010
        /*0054*/ 	.byte	0x00, 0xf4, 0x21, 0x00


	//----- nvinfo : EIATTR_KPARAM_INFO
	.align		4
.L_19:
        /*0058*/ 	.byte	0x04, 0x17
        /*005a*/ 	.short	(.L_21 - .L_20)
.L_20:
        /*005c*/ 	.word	0x00000000
        /*0060*/ 	.short	0x0001
        /*0062*/ 	.short	0x0008
        /*0064*/ 	.byte	0x00, 0xf4, 0x21, 0x00


	//----- nvinfo : EIATTR_KPARAM_INFO
	.align		4
.L_21:
        /*0068*/ 	.byte	0x04, 0x17
        /*006a*/ 	.short	(.L_23 - .L_22)
.L_22:
        /*006c*/ 	.word	0x00000000
        /*0070*/ 	.short	0x0000
        /*0072*/ 	.short	0x0000
        /*0074*/ 	.byte	0x00, 0xf4, 0x21, 0x00


	//----- nvinfo : EIATTR_SPARSE_MMA_MASK
	.align		4
.L_23:
        /*0078*/ 	.byte	0x03, 0x50
        /*007a*/ 	.short	0x0000


	//----- nvinfo : EIATTR_MAXREG_COUNT
	.align		4
        /*007c*/ 	.byte	0x03, 0x1b
        /*007e*/ 	.short	0x00ff


	//----- nvinfo : EIATTR_EXIT_INSTR_OFFSETS
	.align		4
        /*0080*/ 	.byte	0x04, 0x1c
        /*0082*/ 	.short	(.L_25 - .L_24)


	//   ....[0]....
.L_24:
        /*0084*/ 	.word	0x000004f0


	//   ....[1]....
        /*0088*/ 	.word	0x00000560


	//----- nvinfo : EIATTR_REQNTID
	.align		4
.L_25:
        /*008c*/ 	.byte	0x04, 0x10
        /*008e*/ 	.short	(.L_27 - .L_26)
.L_26:
        /*0090*/ 	.word	0x00000080
        /*0094*/ 	.word	0x00000001
        /*0098*/ 	.word	0x00000001


	//----- nvinfo : EIATTR_CBANK_PARAM_SIZE
	.align		4
.L_27:
        /*009c*/ 	.byte	0x03, 0x19
        /*009e*/ 	.short	0x0030


	//----- nvinfo : EIATTR_PARAM_CBANK
	.align		4
        /*00a0*/ 	.byte	0x04, 0x0a
        /*00a2*/ 	.short	(.L_29 - .L_28)
	.align		4
.L_28:
        /*00a4*/ 	.word	index@(.nv.constant0.triton_poi_fused_clone_3)
        /*00a8*/ 	.short	0x0210
        /*00aa*/ 	.short	0x0030


	//----- nvinfo : EIATTR_SW_WAR
	.align		4
.L_29:
        /*00ac*/ 	.byte	0x04, 0x36
        /*00ae*/ 	.short	(.L_31 - .L_30)
.L_30:
        /*00b0*/ 	.word	0x00000008
.L_31:


//--------------------- .nv.callgraph             --------------------------
	.section	.nv.callgraph,"",@"SHT_CUDA_CALLGRAPH"
	.align	4
	.sectionentsize	8
	.align		4
        /*0000*/ 	.word	0x00000000
	.align		4
        /*0004*/ 	.word	0xffffffff
	.align		4
        /*0008*/ 	.word	0x00000000
	.align		4
        /*000c*/ 	.word	0xfffffffe
	.align		4
        /*0010*/ 	.word	0x00000000
	.align		4
        /*0014*/ 	.word	0xfffffffd
	.align		4
        /*0018*/ 	.word	0x00000000
	.align		4
        /*001c*/ 	.word	0xfffffffc


//--------------------- .text.triton_poi_fused_clone_3 --------------------------
	.section	.text.triton_poi_fused_clone_3,"ax",@progbits
	.sectionflags	@"SHF_BARRIERS=1"
	.align	128
        .global         triton_poi_fused_clone_3
        .type           triton_poi_fused_clone_3,@function
        .size           triton_poi_fused_clone_3,(.L_x_1 - triton_poi_fused_clone_3)
        .other          triton_poi_fused_clone_3,@"STO_CUDA_ENTRY STV_DEFAULT"
triton_poi_fused_clone_3:
.text.triton_poi_fused_clone_3:
[----:B------:R-:W0:Y:S01]  /*0000*/  LDC R1, c[0x0][0x28] ;  /* 0x00000a00ff017b82 */ /* 0x000e220000000800 */
[----:B------:R-:W1:Y:S07]  /*0010*/  S2R R0, SR_TID.X ;  /* 0x0000000000007919 */ /* 0x000e6e0000002100 */
[----:B------:R-:W2:Y:S01]  /*0020*/  S2UR UR4, SR_CTAID.Y ;  /* 0x00000000000479c3 */ /* 0x000ea20000002600 */
[----:B------:R-:W-:Y:S01]  /*0030*/  ULDC.64 UR8, c[0x0][0x208] ;  /* 0x0000820000087ab9 */ /* 0x000fe20000000a00 */
[----:B------:R-:W3:Y:S06]  /*0040*/  S2R R3, SR_CTAID.X ;  /* 0x0000000000037919 */ /* 0x000eec0000002500 */
[----:B------:R-:W4:Y:S08]  /*0050*/  LDC.64 R6, c[0x0][0x218] ;  /* 0x00008600ff067b82 */ /* 0x000f300000000a00 */
[----:B------:R-:W5:Y:S01]  /*0060*/  LDC.64 R4, c[0x0][0x210] ;  /* 0x00008400ff047b82 */ /* 0x000f620000000a00 */
[----:B--2---:R-:W-:-:S07]  /*0070*/  USHF.L.U32 UR4, UR4, 0x2, URZ ;  /* 0x0000000204047899 */ /* 0x004fce000800063f */
[----:B------:R-:W2:Y:S01]  /*0080*/  LDC.64 R12, c[0x0][0x220] ;  /* 0x00008800ff0c7b82 */ /* 0x000ea20000000a00 */
[----:B-1----:R-:W-:Y:S02]  /*0090*/  SHF.R.U32.HI R8, RZ, 0x1, R0 ;  /* 0x00000001ff087819 */ /* 0x002fe40000011600 */
[----:B------:R-:W-:Y:S01]  /*00a0*/  LOP3.LUT R10, R0, 0x1, RZ, 0xc0, !PT ;  /* 0x00000001000a7812 */ /* 0x000fe200078ec0ff */
[----:B---3--:R-:W-:Y:S01]  /*00b0*/  IMAD.SHL.U32 R9, R3, 0x40, RZ ;  /* 0x0000004003097824 */ /* 0x008fe200078e00ff */
[----:B------:R-:W-:Y:S02]  /*00c0*/  SGXT.U32 R8, R8, 0x6 ;  /* 0x000000060808781a */ /* 0x000fe40000000000 */
[----:B------:R-:W-:Y:S02]  /*00d0*/  SHF.R.S32.HI R20, RZ, 0x19, R3 ;  /* 0x00000019ff147819 */ /* 0x000fe40000011403 */
[----:B------:R-:W-:Y:S02]  /*00e0*/  LOP3.LUT R15, R9, R8, RZ, 0xfc, !PT ;  /* 0x00000008090f7212 */ /* 0x000fe400078efcff */
[----:B------:R-:W-:-:S02]  /*00f0*/  SGXT R20, R20, 0x1 ;  /* 0x000000011414781a */ /* 0x000fc40000000200 */
[----:B------:R-:W-:Y:S02]  /*0100*/  SHF.R.S32.HI R2, RZ, 0x1f, R15 ;  /* 0x0000001fff027819 */ /* 0x000fe4000001140f */
[----:B------:R-:W-:Y:S02]  /*0110*/  LEA R14, R10, UR4, 0x1 ;  /* 0x000000040a0e7c11 */ /* 0x000fe4000f8e08ff */
[-C--:B------:R-:W-:Y:S02]  /*0120*/  LEA.HI R11, R2, R15.reuse, RZ, 0x2 ;  /* 0x0000000f020b7211 */ /* 0x080fe400078f10ff */
[----:B------:R-:W1:Y:S01]  /*0130*/  LDC.64 R2, c[0x0][0x228] ;  /* 0x00008a00ff027b82 */ /* 0x000e620000000a00 */
[----:B------:R-:W-:Y:S02]  /*0140*/  LEA.HI R20, R20, R15, RZ, 0x4 ;  /* 0x0000000f14147211 */ /* 0x000fe400078f20ff */
[----:B------:R-:W-:Y:S02]  /*0150*/  SHF.R.S32.HI R16, RZ, 0x2, R11 ;  /* 0x00000002ff107819 */ /* 0x000fe4000001140b */
[----:B------:R-:W-:-:S02]  /*0160*/  LOP3.LUT R18, R11, 0xfffffffc, RZ, 0xc0, !PT ;  /* 0xfffffffc0b127812 */ /* 0x000fc400078ec0ff */
[C---:B------:R-:W-:Y:S02]  /*0170*/  LEA.HI R17, R16.reuse, R16, RZ, 0x2 ;  /* 0x0000001010117211 */ /* 0x040fe400078f10ff */
[----:B------:R-:W-:Y:S01]  /*0180*/  SHF.R.S32.HI R20, RZ, 0x4, R20 ;  /* 0x00000004ff147819 */ /* 0x000fe20000011414 */
[----:B------:R-:W-:Y:S01]  /*0190*/  IMAD.IADD R11, R15, 0x1, -R18 ;  /* 0x000000010f0b7824 */ /* 0x000fe200078e0a12 */
[----:B------:R-:W-:Y:S02]  /*01a0*/  LOP3.LUT R17, R17, 0x3ffffffc, RZ, 0xc0, !PT ;  /* 0x3ffffffc11117812 */ /* 0x000fe400078ec0ff */
[----:B------:R-:W-:Y:S01]  /*01b0*/  ISETP.GE.AND P1, PT, R15, 0x40, PT ;  /* 0x000000400f00780c */ /* 0x000fe20003f26270 */
[----:B------:R-:W-:Y:S02]  /*01c0*/  IMAD R19, R11, 0x10, R14 ;  /* 0x000000100b137824 */ /* 0x000fe400078e020e */
[----:B------:R-:W-:Y:S01]  /*01d0*/  IMAD.IADD R17, R16, 0x1, -R17 ;  /* 0x0000000110117824 */ /* 0x000fe200078e0a11 */
[----:B------:R-:W-:Y:S01]  /*01e0*/  ISETP.LT.AND P0, PT, R14, 0x4, !P1 ;  /* 0x000000040e00780c */ /* 0x000fe20004f01270 */
[----:B------:R-:W-:-:S02]  /*01f0*/  IMAD R16, R20, 0x40, R19 ;  /* 0x0000004014107824 */ /* 0x000fc400078e0213 */
[----:B------:R-:W-:Y:S02]  /*0200*/  IMAD.MOV.U32 R14, RZ, RZ, RZ ;  /* 0x000000ffff0e7224 */ /* 0x000fe400078e00ff */
[----:B------:R-:W-:Y:S02]  /*0210*/  IMAD R15, R17, 0x4, R16 ;  /* 0x00000004110f7824 */ /* 0x000fe400078e0210 */
[----:B----4-:R-:W-:-:S04]  /*0220*/  IMAD.WIDE R16, R11, 0x4, R6 ;  /* 0x000000040b107825 */ /* 0x010fc800078e0206 */
[----:B-----5:R-:W-:Y:S01]  /*0230*/  IMAD.WIDE R6, R15, 0x4, R4 ;  /* 0x000000040f067825 */ /* 0x020fe200078e0204 */
[----:B------:R-:W-:Y:S01]  /*0240*/  CS2R R4, SRZ ;  /* 0x0000000000047805 */ /* 0x000fe2000001ff00 */
[----:B------:R3:W4:Y:S02]  /*0250*/  @!P1 LDG.E.EL R14, desc[UR8][R16.64] ;  /* 0x00000008100e9981 */ /* 0x000724000c2e1900 */
[----:B------:R-:W-:Y:S02]  /*0260*/  IMAD R19, R20, 0x4, R11 ;  /* 0x0000000414137824 */ /* 0x000fe400078e020b */
[----:B-1----:R-:W-:Y:S01]  /*0270*/  IMAD.WIDE R2, R11, 0x4, R2 ;  /* 0x000000040b027825 */ /* 0x002fe200078e0202 */
[----:B------:R-:W4:Y:S03]  /*0280*/  @P0 LDG.E.EL.64 R4, desc[UR8][R6.64] ;  /* 0x0000000806040981 */ /* 0x000f26000c2e1b00 */
[----:B------:R-:W-:-:S02]  /*0290*/  IMAD.MOV.U32 R11, RZ, RZ, RZ ;  /* 0x000000ffff0b7224 */ /* 0x000fc400078e00ff */
[----:B------:R-:W-:Y:S02]  /*02a0*/  IMAD.MOV.U32 R18, RZ, RZ, RZ ;  /* 0x000000ffff127224 */ /* 0x000fe400078e00ff */
[----:B--2---:R-:W-:-:S04]  /*02b0*/  IMAD.WIDE R12, R19, 0x4, R12 ;  /* 0x00000004130c7825 */ /* 0x004fc800078e020c */
[----:B------:R1:W2:Y:S04]  /*02c0*/  @!P1 LDG.E.EL R18, desc[UR8][R2.64] ;  /* 0x0000000802129981 */ /* 0x0002a8000c2e1900 */
[----:B------:R-:W2:Y:S01]  /*02d0*/  @!P1 LDG.E.EL R11, desc[UR8][R12.64] ;  /* 0x000000080c0b9981 */ /* 0x000ea2000c2e1900 */
[----:B------:R-:W5:Y:S01]  /*02e0*/  S2UR UR6, SR_CgaCtaId ;  /* 0x00000000000679c3 */ /* 0x000f620000008800 */
[----:B------:R-:W-:Y:S01]  /*02f0*/  UMOV UR5, 0x400 ;  /* 0x0000040000057882 */ /* 0x000fe20000000000 */
[----:B------:R-:W-:-:S05]  /*0300*/  IMAD.SHL.U32 R15, R10, 0x80, RZ ;  /* 0x000000800a0f7824 */ /* 0x000fca00078e00ff */
[----:B------:R-:W-:Y:S01]  /*0310*/  LOP3.LUT R8, R15, R8, RZ, 0xfc, !PT ;  /* 0x000000080f087212 */ /* 0x000fe200078efcff */
[----:B---3--:R-:W-:Y:S01]  /*0320*/  IMAD.SHL.U32 R16, R0, 0x2, RZ ;  /* 0x0000000200107824 */ /* 0x008fe200078e00ff */
[----:B0----5:R-:W-:-:S06]  /*0330*/  UPRMT UR5, UR6, 0x654, UR5 ;  /* 0x0000065406057896 */ /* 0x021fcc0008000005 */
[----:B------:R-:W-:Y:S02]  /*0340*/  LEA R17, R10, UR5, 0x3 ;  /* 0x000000050a117c11 */ /* 0x000fe4000f8e18ff */
[----:B------:R-:W-:-:S03]  /*0350*/  LEA.HI R15, R15, UR5, RZ, 0x1c ;  /* 0x000000050f0f7c11 */ /* 0x000fc6000f8fe0ff */
[C---:B------:R-:W-:Y:S02]  /*0360*/  IMAD R17, R8.reuse, 0x4, R17 ;  /* 0x0000000408117824 */ /* 0x040fe400078e0211 */
[----:B------:R-:W-:Y:S01]  /*0370*/  IMAD R8, R8, 0x4, R15 ;  /* 0x0000000408087824 */ /* 0x000fe200078e020f */
[--C-:B-1----:R-:W-:Y:S02]  /*0380*/  SHF.R.U32.HI R2, RZ, 0x5, R0.reuse ;  /* 0x00000005ff027819 */ /* 0x102fe40000011600 */
[----:B------:R-:W-:Y:S02]  /*0390*/  LOP3.LUT R9, R9, 0x3e, R16, 0xf8, !PT ;  /* 0x0000003e09097812 */ /* 0x000fe400078ef810 */
[----:B------:R-:W-:Y:S01]  /*03a0*/  SGXT.U32 R2, R2, 0x2 ;  /* 0x000000020202781a */ /* 0x000fe20000000000 */
[----:B------:R-:W-:Y:S01]  /*03b0*/  IMAD.SHL.U32 R6, R0, 0x8, RZ ;  /* 0x0000000800067824 */ /* 0x000fe200078e00ff */
[----:B------:R-:W-:Y:S02]  /*03c0*/  SHF.R.U32.HI R3, RZ, 0x3, R0 ;  /* 0x00000003ff037819 */ /* 0x000fe40000011600 */
[----:B------:R-:W-:-:S02]  /*03d0*/  ISETP.GE.AND P0, PT, R9, 0x40, PT ;  /* 0x000000400900780c */ /* 0x000fc40003f06270 */
[----:B------:R-:W-:-:S04]  /*03e0*/  LOP3.LUT R0, R2, UR4, RZ, 0xfc, !PT ;  /* 0x0000000402007c12 */ /* 0x000fc8000f8efcff */
[----:B------:R-:W-:Y:S02]  /*03f0*/  ISETP.LT.AND P0, PT, R0, 0x4, !P0 ;  /* 0x000000040000780c */ /* 0x000fe40004701270 */
[----:B------:R-:W-:Y:S02]  /*0400*/  LOP3.LUT R3, R3, 0xc, RZ, 0xc0, !PT ;  /* 0x0000000c03037812 */ /* 0x000fe400078ec0ff */
[----:B------:R-:W-:-:S04]  /*0410*/  LOP3.LUT R6, R6, 0x3f8, RZ, 0xc0, !PT ;  /* 0x000003f806067812 */ /* 0x000fc800078ec0ff */
[----:B------:R-:W-:Y:S02]  /*0420*/  IADD3 R6, R6, UR5, R3 ;  /* 0x0000000506067c10 */ /* 0x000fe4000fffe003 */
[-C--:B----4-:R-:W-:Y:S01]  /*0430*/  FSETP.GEU.AND P1, PT, R4, -R14.reuse, PT ;  /* 0x8000000e0400720b */ /* 0x090fe20003f2e000 */
[C---:B------:R-:W-:Y:S01]  /*0440*/  FADD R4, R14.reuse, R4 ;  /* 0x000000040e047221 */ /* 0x040fe20000000000 */
[----:B------:R-:W-:Y:S01]  /*0450*/  FSETP.GEU.AND P2, PT, R5, -R14, PT ;  /* 0x8000000e0500720b */ /* 0x000fe20003f4e000 */
[----:B------:R-:W-:-:S03]  /*0460*/  FADD R5, R14, R5 ;  /* 0x000000050e057221 */ /* 0x000fc60000000000 */
[----:B------:R-:W-:Y:S02]  /*0470*/  FSEL R4, R4, RZ, P1 ;  /* 0x000000ff04047208 */ /* 0x000fe40000800000 */
[----:B------:R-:W-:Y:S01]  /*0480*/  FSEL R5, R5, RZ, P2 ;  /* 0x000000ff05057208 */ /* 0x000fe20001000000 */
[----:B--2---:R-:W-:-:S04]  /*0490*/  FADD R11, R18, R11 ;  /* 0x0000000b120b7221 */ /* 0x004fc80000000000 */
[--C-:B------:R-:W-:Y:S01]  /*04a0*/  FADD R4, R4, R11.reuse ;  /* 0x0000000b04047221 */ /* 0x100fe20000000000 */
[----:B------:R-:W-:-:S04]  /*04b0*/  FADD R5, R5, R11 ;  /* 0x0000000b05057221 */ /* 0x000fc80000000000 */
[----:B------:R0:W-:Y:S04]  /*04c0*/  STS [R17], R4 ;  /* 0x0000000411007388 */ /* 0x0001e80000000800 */
[----:B------:R0:W-:Y:S01]  /*04d0*/  STS [R8+0x104], R5 ;  /* 0x0001040508007388 */ /* 0x0001e20000000800 */
[----:B------:R-:W-:Y:S06]  /*04e0*/  BAR.SYNC.DEFER_BLOCKING 0x0 ;  /* 0x0000000000007b1d */ /* 0x000fec0000010000 */
[----:B0-----:R-:W-:Y:S05]  /*04f0*/  @!P0 EXIT ;  /* 0x000000000000894d */ /* 0x001fea0003800000 */
[----:B------:R-:W-:Y:S01]  /*0500*/  LDS R4, [R6] ;  /* 0x0000000006047984 */ /* 0x000fe20000000800 */
[----:B------:R-:W0:Y:S01]  /*0510*/  LDC.64 R2, c[0x0][0x230] ;  /* 0x00008c00ff027b82 */ /* 0x000e220000000a00 */
[----:B------:R-:W-:Y:S02]  /*0520*/  IMAD R9, R0, 0x40, R9 ;  /* 0x0000004000097824 */ /* 0x000fe400078e0209 */
[----:B------:R-:W1:Y:S02]  /*0530*/  LDS R5, [R6+0x4] ;  /* 0x0000040006057984 */ /* 0x000e640000000800 */
[----:B0-----:R-:W-:-:S05]  /*0540*/  IMAD.WIDE R2, R9, 0x4, R2 ;  /* 0x0000000409027825 */ /* 0x001fca00078e0202 */
[----:B-1----:R-:W-:Y:S01]  /*0550*/  STG.E.64 desc[UR8][R2.64], R4 ;  /* 0x0000000402007986 */ /* 0x002fe2000c101b08 */
[----:B------:R-:W-:Y:S05]  /*0560*/  EXIT ;  /* 0x000000000000794d */ /* 0x000fea0003800000 */
.L_x_0:
[----:B------:R-:W-:-:S00]  /*0570*/  BRA `(.L_x_0) ;  /* 0xfffffffc00fc7947 */ /* 0x000fc0000383ffff */
[----:B------:R-:W-:-:S00]  /*0580*/  NOP ;  /* 0x0000000000007918 */ /* 0x000fc00000000000 */
[----:B------:R-:W-:-:S00]  /*0590*/  NOP ;  /* 0x0000000000007918 */ /* 0x000fc00000000000 */
[----:B------:R-:W-:-:S00]  /*05a0*/  NOP ;  /* 0x0000000000007918 */ /* 0x000fc00000000000 */
[----:B------:R-:W-:-:S00]  /*05b0*/  NOP ;  /* 0x0000000000007918 */ /* 0x000fc00000000000 */
[----:B------:R-:W-:-:S00]  /*05c0*/  NOP ;  /* 0x0000000000007918 */ /* 0x000fc00000000000 */
[----:B------:R-:W-:-:S00]  /*05d0*/  NOP ;  /* 0x0000000000007918 */ /* 0x000fc00000000000 */
[----:B------:R-:W-:-:S00]  /*05e0*/  NOP ;  /* 0x0000000000007918 */ /* 0x000fc00000000000 */
[----:B------:R-:W-:-:S00]  /*05f0*/  NOP ;  /* 0x0000000000007918 */ /* 0x000fc00000000000 */
.L_x_1:


//--------------------- .nv.shared.triton_poi_fused_clone_3 --------------------------
	.section	.nv.shared.triton_poi_fused_clone_3,"aw",@nobits
	.sectionflags	@""
	.align	16
	.zero		1024


//--------------------- .nv.constant0.triton_poi_fused_clone_3 --------------------------
	.section	.nv.constant0.triton_poi_fused_clone_3,"a",@progbits
	.sectionflags	@""
	.align	4
.nv.constant0.triton_poi_fused_clone_3:
	.zero		576
